//
// Generated by NVIDIA NVVM Compiler
//
// Compiler Build ID: CL-36424714
// Cuda compilation tools, release 13.0, V13.0.88
// Based on NVVM 20.0.0
//

.version 9.0
.target sm_100
.address_size 64

	// .globl	read_via_pointer

.visible .entry read_via_pointer(
	.param .u64 .ptr .align 1 read_via_pointer_param_0,
	.param .u64 .ptr .align 1 read_via_pointer_param_1,
	.param .u32 read_via_pointer_param_2
)
{
	.reg .pred 	%p<2>;
	.reg .b32 	%r<6>;
	.reg .b32 	%f<3>;
	.reg .b64 	%rd<8>;

	ld.param.u64 	%rd1, [read_via_pointer_param_0];
	ld.param.u64 	%rd2, [read_via_pointer_param_1];
	ld.param.u32 	%r2, [read_via_pointer_param_2];
	mov.u32 	%r3, %ctaid.x;
	mov.u32 	%r4, %ntid.x;
	mov.u32 	%r5, %tid.x;
	mad.lo.s32 	%r1, %r3, %r4, %r5;
	setp.ge.s32 	%p1, %r1, %r2;
	@%p1 bra 	$L__BB0_2;
	cvta.to.global.u64 	%rd3, %rd1;
	cvta.to.global.u64 	%rd4, %rd2;
	mul.wide.s32 	%rd5, %r1, 4;
	add.s64 	%rd6, %rd3, %rd5;
	ld.global.f32 	%f1, [%rd6];
	add.f32 	%f2, %f1, %f1;
	add.s64 	%rd7, %rd4, %rd5;
	st.global.f32 	[%rd7], %f2;
$L__BB0_2:
	ret;

}


// ===== COMPILED SASS (sm_100) =====

	.target	sm_100

	.elftype	@"ET_EXEC"


//--------------------- .note.nv.tkinfo           --------------------------
	.section	.note.nv.tkinfo,"",@"SHT_NOTE"
	.sectionflags	@"SHF_NOTE_NV_TKINFO"
	.tkinfo
        /*0018*/ 	.word	0x00000002
        /*0030*/ 	.string	""
        /*0030*/ 	.string	"ptxas"
        /*0030*/ 	.string	"Cuda compilation tools, release 13.0, V13.0.88"
        /*0030*/ 	.string	"Build cuda_13.0.r13.0/compiler.36424714_0"
        /*0030*/ 	.string	"-arch sm_100 -m 64 "



//--------------------- .note.nv.cuinfo           --------------------------
	.section	.note.nv.cuinfo,"",@"SHT_NOTE"
	.sectionflags	@"SHF_NOTE_NV_CUINFO"
        /*0018*/ 	.short	0x0002
        /*001a*/ 	.short	0x0064
        /*001c*/ 	.short	0x0082
	.zero		2


//--------------------- .nv.info                  --------------------------
	.section	.nv.info,"",@"SHT_CUDA_INFO"
	.align	4


	//----- nvinfo : EIATTR_REGCOUNT
	.align		4
        /*0000*/ 	.byte	0x04, 0x2f
        /*0002*/ 	.short	(.L_1 - .L_0)
	.align		4
.L_0:
        /*0004*/ 	.word	index@(read_via_pointer)
        /*0008*/ 	.word	0x0000000a


	//----- nvinfo : EIATTR_FRAME_SIZE
	.align		4
.L_1:
        /*000c*/ 	.byte	0x04, 0x11
        /*000e*/ 	.short	(.L_3 - .L_2)
	.align		4
.L_2:
        /*0010*/ 	.word	index@(read_via_pointer)
        /*0014*/ 	.word	0x00000000


	//----- nvinfo : EIATTR_MIN_STACK_SIZE
	.align		4
.L_3:
        /*0018*/ 	.byte	0x04, 0x12
        /*001a*/ 	.short	(.L_5 - .L_4)
	.align		4
.L_4:
        /*001c*/ 	.word	index@(read_via_pointer)
        /*0020*/ 	.word	0x00000000
.L_5:


//--------------------- .nv.compat                --------------------------
	.section	.nv.compat,"",@"SHT_CUDA_COMPAT_INFO"
	.align	4
        /*0000*/ 	.byte	0x02, 0x09, 0x00, 0x00, 0x02, 0x02, 0x01, 0x00, 0x02, 0x05, 0x05, 0x00, 0x03, 0x07, 0x01, 0x01
        /*0010*/ 	.byte	0x02, 0x03, 0x00, 0x00, 0x02, 0x06, 0x01, 0x00, 0x04, 0x0b, 0x08, 0x00, 0x09, 0x00, 0x00, 0x00
        /*0020*/ 	.byte	0x00, 0x00, 0x00, 0x00


//--------------------- .nv.info.read_via_pointer --------------------------
	.section	.nv.info.read_via_pointer,"",@"SHT_CUDA_INFO"
	.sectionflags	@""
	.align	4


	//----- nvinfo : EIATTR_CUDA_API_VERSION
	.align		4
        /*0000*/ 	.byte	0x04, 0x37
        /*0002*/ 	.short	(.L_7 - .L_6)
.L_6:
        /*0004*/ 	.word	0x00000082


	//----- nvinfo : EIATTR_KPARAM_INFO
	.align		4
.L_7:
        /*0008*/ 	.byte	0x04, 0x17
        /*000a*/ 	.short	(.L_9 - .L_8)
.L_8:
        /*000c*/ 	.word	0x00000000
        /*0010*/ 	.short	0x0002
        /*0012*/ 	.short	0x0010
        /*0014*/ 	.byte	0x00, 0xf0, 0x11, 0x00


	//----- nvinfo : EIATTR_KPARAM_INFO
	.align		4
.L_9:
        /*0018*/ 	.byte	0x04, 0x17
        /*001a*/ 	.short	(.L_11 - .L_10)
.L_10:
        /*001c*/ 	.word	0x00000000
        /*0020*/ 	.short	0x0001
        /*0022*/ 	.short	0x0008
        /*0024*/ 	.byte	0x00, 0xf5, 0x21, 0x00


	//----- nvinfo : EIATTR_KPARAM_INFO
	.align		4
.L_11:
        /*0028*/ 	.byte	0x04, 0x17
        /*002a*/ 	.short	(.L_13 - .L_12)
.L_12:
        /*002c*/ 	.word	0x00000000
        /*0030*/ 	.short	0x0000
        /*0032*/ 	.short	0x0000
        /*0034*/ 	.byte	0x00, 0xf5, 0x21, 0x00


	//----- nvinfo : EIATTR_SPARSE_MMA_MASK
	.align		4
.L_13:
        /*0038*/ 	.byte	0x03, 0x50
        /*003a*/ 	.short	0x0000


	//----- nvinfo : EIATTR_MAXREG_COUNT
	.align		4
        /*003c*/ 	.byte	0x03, 0x1b
        /*003e*/ 	.short	0x00ff


	//----- nvinfo : EIATTR_MERCURY_ISA_VERSION
	.align		4
        /*0040*/ 	.byte	0x03, 0x5f
        /*0042*/ 	.short	0x0101


	//----- nvinfo : EIATTR_VRC_CTA_INIT_COUNT
	.align		4
        /*0044*/ 	.byte	0x02, 0x4a
	.zero		1
	.zero		1


	//----- nvinfo : EIATTR_EXIT_INSTR_OFFSETS
	.align		4
        /*0048*/ 	.byte	0x04, 0x1c
        /*004a*/ 	.short	(.L_15 - .L_14)


	//   ....[0]....
.L_14:
        /*004c*/ 	.word	0x00000070


	//   ....[1]....
        /*0050*/ 	.word	0x00000100


	//----- nvinfo : EIATTR_CBANK_PARAM_SIZE
	.align		4
.L_15:
        /*0054*/ 	.byte	0x03, 0x19
        /*0056*/ 	.short	0x0014


	//----- nvinfo : EIATTR_PARAM_CBANK
	.align		4
        /*0058*/ 	.byte	0x04, 0x0a
        /*005a*/ 	.short	(.L_17 - .L_16)
	.align		4
.L_16:
        /*005c*/ 	.word	index@(.nv.constant0.read_via_pointer)
        /*0060*/ 	.short	0x0380
        /*0062*/ 	.short	0x0014


	//----- nvinfo : EIATTR_SW_WAR
	.align		4
.L_17:
        /*0064*/ 	.byte	0x04, 0x36
        /*0066*/ 	.short	(.L_19 - .L_18)
.L_18:
        /*0068*/ 	.word	0x00000008
.L_19:


//--------------------- .nv.callgraph             --------------------------
	.section	.nv.callgraph,"",@"SHT_CUDA_CALLGRAPH"
	.align	4
	.sectionentsize	8
	.align		4
        /*0000*/ 	.word	0x00000000
	.align		4
        /*0004*/ 	.word	0xffffffff
	.align		4
        /*0008*/ 	.word	0x00000000
	.align		4
        /*000c*/ 	.word	0xfffffffe
	.align		4
        /*0010*/ 	.word	0x00000000
	.align		4
        /*0014*/ 	.word	0xfffffffd
	.align		4
        /*0018*/ 	.word	0x00000000
	.align		4
        /*001c*/ 	.word	0xfffffffc


//--------------------- .text.read_via_pointer    --------------------------
	.section	.text.read_via_pointer,"ax",@progbits
	.align	128
        .global         read_via_pointer
        .type           read_via_pointer,@function
        .size           read_via_pointer,(.L_x_1 - read_via_pointer)
        .other          read_via_pointer,@"STO_CUDA_ENTRY STV_DEFAULT"
read_via_pointer:
.text.read_via_pointer:
[----:B------:R-:W-:Y:S01]  /*0000*/  LDC R1, c[0x0][0x37c] ;  /* 0x0000df00ff017b82 */ /* 0x000fe20000000800 */
[----:B------:R-:W0:Y:S07]  /*0010*/  S2R R0, SR_TID.X ;  /* 0x0000000000007919 */ /* 0x000e2e0000002100 */
[----:B------:R-:W0:Y:S01]  /*0020*/  S2UR UR4, SR_CTAID.X ;  /* 0x00000000000479c3 */ /* 0x000e220000002500 */
[----:B------:R-:W1:Y:S07]  /*0030*/  LDCU UR5, c[0x0][0x390] ;  /* 0x00007200ff0577ac */ /* 0x000e6e0008000800 */
[----:B------:R-:W0:Y:S02]  /*0040*/  LDC R7, c[0x0][0x360] ;  /* 0x0000d800ff077b82 */ /* 0x000e240000000800 */
[----:B0-----:R-:W-:-:S05]  /*0050*/  IMAD R7, R7, UR4, R0 ;  /* 0x0000000407077c24 */ /* 0x001fca000f8e0200 */
[----:B-1----:R-:W-:-:S13]  /*0060*/  ISETP.GE.AND P0, PT, R7, UR5, PT ;  /* 0x0000000507007c0c */ /* 0x002fda000bf06270 */
[----:B------:R-:W-:Y:S05]  /*0070*/  @P0 EXIT ;  /* 0x000000000000094d */ /* 0x000fea0003800000 */
[----:B------:R-:W0:Y:S01]  /*0080*/  LDC.64 R2, c[0x0][0x380] ;  /* 0x0000e000ff027b82 */ /* 0x000e220000000a00 */
[----:B------:R-:W1:Y:S07]  /*0090*/  LDCU.64 UR4, c[0x0][0x358] ;  /* 0x00006b00ff0477ac */ /* 0x000e6e0008000a00 */
[----:B------:R-:W2:Y:S01]  /*00a0*/  LDC.64 R4, c[0x0][0x388] ;  /* 0x0000e200ff047b82 */ /* 0x000ea20000000a00 */
[----:B0-----:R-:W-:-:S06]  /*00b0*/  IMAD.WIDE R2, R7, 0x4, R2 ;  /* 0x0000000407027825 */ /* 0x001fcc00078e0202 */
[----:B-1----:R-:W3:Y:S01]  /*00c0*/  LDG.E R2, desc[UR4][R2.64] ;  /* 0x0000000402027981 */ /* 0x002ee2000c1e1900 */
[----:B--2---:R-:W-:-:S04]  /*00d0*/  IMAD.WIDE R4, R7, 0x4, R4 ;  /* 0x0000000407047825 */ /* 0x004fc800078e0204 */
[----:B---3--:R-:W-:-:S05]  /*00e0*/  FADD R7, R2, R2 ;  /* 0x0000000202077221 */ /* 0x008fca0000000000 */
[----:B------:R-:W-:Y:S01]  /*00f0*/  STG.E desc[UR4][R4.64], R7 ;  /* 0x0000000704007986 */ /* 0x000fe2000c101904 */
[----:B------:R-:W-:Y:S05]  /*0100*/  EXIT ;  /* 0x000000000000794d */ /* 0x000fea0003800000 */
.L_x_0:
[----:B------:R-:W-:-:S00]  /*0110*/  BRA `(.L_x_0) ;  /* 0xfffffffc00fc7947 */ /* 0x000fc0000383ffff */
[----:B------:R-:W-:-:S00]  /*0120*/  NOP ;  /* 0x0000000000007918 */ /* 0x000fc00000000000 */
        /* <DEDUP_REMOVED lines=13> */
.L_x_1:


//--------------------- .nv.shared.reserved.0     --------------------------
	.section	.nv.shared.reserved.0,"aw",@nobits
	.weak		__nv_reservedSMEM_offset_0_alias
	.size		__nv_reservedSMEM_offset_0_alias, 0, 64
	.other		__nv_reservedSMEM_offset_0_alias,@"STO_CUDA_RESERVED_SHARED STV_DEFAULT"
__nv_reservedSMEM_offset_0_alias:
	.zero		0
	.zero		64


//--------------------- .nv.constant0.read_via_pointer --------------------------
	.section	.nv.constant0.read_via_pointer,"a",@progbits
	.sectionflags	@""
	.align	4
.nv.constant0.read_via_pointer:
	.zero		916


//--------------------- SYMBOLS --------------------------

	.type		.nv.reservedSmem.offset0,@object
	.size		.nv.reservedSmem.offset0,0x4
